	.headerflags	@"EF_CUDA_TEXMODE_UNIFIED EF_CUDA_64BIT_ADDRESS EF_CUDA_ACCELERATORS EF_CUDA_SM90 EF_CUDA_VIRTUAL_SM(EF_CUDA_SM90)"
	.elftype	@"ET_EXEC"


//--------------------- .nv.info                  --------------------------
	.section	.nv.info,"",@"SHT_CUDA_INFO"
	.align	4


	//----- nvinfo : EIATTR_REGCOUNT
	.align		4
        /*0000*/ 	.byte	0x04, 0x2f
        /*0002*/ 	.short	(.L_4 - .L_3)
	.align		4
.L_3:
        /*0004*/ 	.word	index@(triton_poi_fused__softmax_index_mul_neg_1)
        /*0008*/ 	.word	0x00000018


	//----- nvinfo : EIATTR_MIN_STACK_SIZE
	.align		4
.L_4:
        /*000c*/ 	.byte	0x04, 0x12
        /*000e*/ 	.short	(.L_6 - .L_5)
	.align		4
.L_5:
        /*0010*/ 	.word	index@(triton_poi_fused__softmax_index_mul_neg_1)
        /*0014*/ 	.word	0x00000000


	//----- nvinfo : EIATTR_FRAME_SIZE
	.align		4
.L_6:
        /*0018*/ 	.byte	0x04, 0x11
        /*001a*/ 	.short	(.L_8 - .L_7)
	.align		4
.L_7:
        /*001c*/ 	.word	index@(triton_poi_fused__softmax_index_mul_neg_1)
        /*0020*/ 	.word	0x00000000


	//----- nvinfo : EIATTR_MIN_STACK_SIZE
	.align		4
.L_8:
        /*0024*/ 	.byte	0x04, 0x12
        /*0026*/ 	.short	(.L_10 - .L_9)
	.align		4
.L_9:
        /*0028*/ 	.word	index@(triton_poi_fused__softmax_index_mul_neg_1)
        /*002c*/ 	.word	0x00000000
.L_10:


//--------------------- .nv.info.triton_poi_fused__softmax_index_mul_neg_1 --------------------------
	.section	.nv.info.triton_poi_fused__softmax_index_mul_neg_1,"",@"SHT_CUDA_INFO"
	.sectionflags	@""
	.align	4


	//----- nvinfo : EIATTR_CUDA_API_VERSION
	.align		4
        /*0000*/ 	.byte	0x04, 0x37
        /*0002*/ 	.short	(.L_12 - .L_11)
.L_11:
        /*0004*/ 	.word	0x0000007c


	//----- nvinfo : EIATTR_KPARAM_INFO
	.align		4
.L_12:
        /*0008*/ 	.byte	0x04, 0x17
        /*000a*/ 	.short	(.L_14 - .L_13)
.L_13:
        /*000c*/ 	.word	0x00000000
        /*0010*/ 	.short	0x0003
        /*0012*/ 	.short	0x0018
        /*0014*/ 	.byte	0x00, 0xf0, 0x11, 0x00


	//----- nvinfo : EIATTR_KPARAM_INFO
	.align		4
.L_14:
        /*0018*/ 	.byte	0x04, 0x17
        /*001a*/ 	.short	(.L_16 - .L_15)
.L_15:
        /*001c*/ 	.word	0x00000000
        /*0020*/ 	.short	0x0002
        /*0022*/ 	.short	0x0010
        /*0024*/ 	.byte	0x00, 0xf4, 0x21, 0x00


	//----- nvinfo : EIATTR_KPARAM_INFO
	.align		4
.L_16:
        /*0028*/ 	.byte	0x04, 0x17
        /*002a*/ 	.short	(.L_18 - .L_17)
.L_17:
        /*002c*/ 	.word	0x00000000
        /*0030*/ 	.short	0x0001
        /*0032*/ 	.short	0x0008
        /*0034*/ 	.byte	0x00, 0xf4, 0x21, 0x00


	//----- nvinfo : EIATTR_KPARAM_INFO
	.align		4
.L_18:
        /*0038*/ 	.byte	0x04, 0x17
        /*003a*/ 	.short	(.L_20 - .L_19)
.L_19:
        /*003c*/ 	.word	0x00000000
        /*0040*/ 	.short	0x0000
        /*0042*/ 	.short	0x0000
        /*0044*/ 	.byte	0x00, 0xf4, 0x21, 0x00


	//----- nvinfo : EIATTR_SPARSE_MMA_MASK
	.align		4
.L_20:
        /*0048*/ 	.byte	0x03, 0x50
        /*004a*/ 	.short	0x0000


	//----- nvinfo : EIATTR_MAXREG_COUNT
	.align		4
        /*004c*/ 	.byte	0x03, 0x1b
        /*004e*/ 	.short	0x00ff


	//----- nvinfo : EIATTR_EXTERNS
	.align		4
        /*0050*/ 	.byte	0x04, 0x0f
        /*0052*/ 	.short	(.L_22 - .L_21)


	//   ....[0]....
	.align		4
.L_21:
        /*0054*/ 	.word	index@(__assertfail)


	//----- nvinfo : EIATTR_SYSCALL_OFFSETS
	.align		4
.L_22:
        /*0058*/ 	.byte	0x04, 0x46
        /*005a*/ 	.short	(.L_24 - .L_23)


	//   ....[0]....
.L_23:
        /*005c*/ 	.word	0x000002b0


	//----- nvinfo : EIATTR_EXIT_INSTR_OFFSETS
	.align		4
.L_24:
        /*0060*/ 	.byte	0x04, 0x1c
        /*0062*/ 	.short	(.L_26 - .L_25)


	//   ....[0]....
.L_25:
        /*0064*/ 	.word	0x00000540


	//   ....[1]....
        /*0068*/ 	.word	0x00000560


	//----- nvinfo : EIATTR_REQNTID
	.align		4
.L_26:
        /*006c*/ 	.byte	0x04, 0x10
        /*006e*/ 	.short	(.L_28 - .L_27)
.L_27:
        /*0070*/ 	.word	0x00000080
        /*0074*/ 	.word	0x00000001
        /*0078*/ 	.word	0x00000001


	//----- nvinfo : EIATTR_CRS_STACK_SIZE
	.align		4
.L_28:
        /*007c*/ 	.byte	0x04, 0x1e
        /*007e*/ 	.short	(.L_30 - .L_29)
.L_29:
        /*0080*/ 	.word	0x00000000


	//----- nvinfo : EIATTR_CBANK_PARAM_SIZE
	.align		4
.L_30:
        /*0084*/ 	.byte	0x03, 0x19
        /*0086*/ 	.short	0x001c


	//----- nvinfo : EIATTR_PARAM_CBANK
	.align		4
        /*0088*/ 	.byte	0x04, 0x0a
        /*008a*/ 	.short	(.L_32 - .L_31)
	.align		4
.L_31:
        /*008c*/ 	.word	index@(.nv.constant0.triton_poi_fused__softmax_index_mul_neg_1)
        /*0090*/ 	.short	0x0210
        /*0092*/ 	.short	0x001c


	//----- nvinfo : EIATTR_SW_WAR
	.align		4
.L_32:
        /*0094*/ 	.byte	0x04, 0x36
        /*0096*/ 	.short	(.L_34 - .L_33)
.L_33:
        /*0098*/ 	.word	0x00000008
.L_34:


//--------------------- .nv.callgraph             --------------------------
	.section	.nv.callgraph,"",@"SHT_CUDA_CALLGRAPH"
	.align	4
	.sectionentsize	8
	.align		4
        /*0000*/ 	.word	0x00000000
	.align		4
        /*0004*/ 	.word	0xffffffff
	.align		4
        /*0008*/ 	.word	index@(triton_poi_fused__softmax_index_mul_neg_1)
	.align		4
        /*000c*/ 	.word	index@(__assertfail)
	.align		4
        /*0010*/ 	.word	0x00000000
	.align		4
        /*0014*/ 	.word	0xfffffffe
	.align		4
        /*0018*/ 	.word	0x00000000
	.align		4
        /*001c*/ 	.word	0xfffffffd
	.align		4
        /*0020*/ 	.word	0x00000000
	.align		4
        /*0024*/ 	.word	0xfffffffc


//--------------------- .nv.constant4             --------------------------
	.section	.nv.constant4,"a",@progbits
	.align	8
	.align		8
.nv.constant4:
        /*0000*/ 	.dword	__assertfail
	.align		8
        /*0008*/ 	.dword	assertFunc_0
	.align		8
        /*0010*/ 	.dword	assertFile_0
	.align		8
        /*0018*/ 	.dword	assertMessage_0


//--------------------- .text.triton_poi_fused__softmax_index_mul_neg_1 --------------------------
	.section	.text.triton_poi_fused__softmax_index_mul_neg_1,"ax",@progbits
	.sectionflags	@"SHF_BARRIERS=1"
	.align	128
        .global         triton_poi_fused__softmax_index_mul_neg_1
        .type           triton_poi_fused__softmax_index_mul_neg_1,@function
        .size           triton_poi_fused__softmax_index_mul_neg_1,(.L_x_4 - triton_poi_fused__softmax_index_mul_neg_1)
        .other          triton_poi_fused__softmax_index_mul_neg_1,@"STO_CUDA_ENTRY STV_DEFAULT"
triton_poi_fused__softmax_index_mul_neg_1:
.text.triton_poi_fused__softmax_index_mul_neg_1:
[----:B------:R-:W0:Y:S02]  /*0000*/  LDC R1, c[0x0][0x28] ;  /* 0x00000a00ff017b82 */ /* 0x000e240000000800 */
[----:B------:R-:W1:Y:S01]  /*0010*/  S2R R9, SR_TID.X ;  /* 0x0000000000097919 */ /* 0x000e620000002100 */
[----:B------:R-:W2:Y:S01]  /*0020*/  LDC.64 R2, c[0x0][0x210] ;  /* 0x00008400ff027b82 */ /* 0x000ea20000000a00 */
[----:B------:R-:W-:Y:S01]  /*0030*/  ULDC.64 UR4, c[0x0][0x208] ;  /* 0x0000820000047ab9 */ /* 0x000fe20000000a00 */
[----:B------:R-:W-:Y:S01]  /*0040*/  BSSY B0, `(.L_x_0) ;  /* 0x000000f000007945 */ /* 0x000fe20003800000 */
[----:B------:R-:W3:Y:S01]  /*0050*/  S2R R0, SR_CTAID.X ;  /* 0x0000000000007919 */ /* 0x000ee20000002500 */
[----:B-1----:R-:W-:-:S05]  /*0060*/  LOP3.LUT R9, R9, 0x7f, RZ, 0xc0, !PT ;  /* 0x0000007f09097812 */ /* 0x002fca00078ec0ff */
[----:B---3--:R-:W-:-:S05]  /*0070*/  IMAD R9, R0, 0x80, R9 ;  /* 0x0000008000097824 */ /* 0x008fca00078e0209 */
[----:B------:R-:W-:Y:S02]  /*0080*/  SHF.R.S32.HI R14, RZ, 0x1f, R9 ;  /* 0x0000001fff0e7819 */ /* 0x000fe40000011409 */
[----:B------:R-:W-:Y:S02]  /*0090*/  ISETP.GE.AND P1, PT, R9, 0x100, PT ;  /* 0x000001000900780c */ /* 0x000fe40003f26270 */
[----:B------:R-:W-:-:S04]  /*00a0*/  LEA.HI R0, R14, R9, RZ, 0x4 ;  /* 0x000000090e007211 */ /* 0x000fc800078f20ff */
[----:B------:R-:W-:-:S04]  /*00b0*/  SHF.R.S32.HI R0, RZ, 0x4, R0 ;  /* 0x00000004ff007819 */ /* 0x000fc80000011400 */
[----:B------:R-:W-:-:S04]  /*00c0*/  LEA.HI R4, R0, R0, RZ, 0x2 ;  /* 0x0000000000047211 */ /* 0x000fc800078f10ff */
[----:B------:R-:W-:-:S05]  /*00d0*/  LOP3.LUT R5, R4, 0xfffffffc, RZ, 0xc0, !PT ;  /* 0xfffffffc04057812 */ /* 0x000fca00078ec0ff */
[----:B------:R-:W-:-:S04]  /*00e0*/  IMAD.IADD R5, R0, 0x1, -R5 ;  /* 0x0000000100057824 */ /* 0x000fc800078e0a05 */
[----:B--2---:R-:W-:Y:S01]  /*00f0*/  IMAD.WIDE R2, R5, 0x8, R2 ;  /* 0x0000000805027825 */ /* 0x004fe200078e0202 */
[----:B------:R-:W-:Y:S01]  /*0100*/  CS2R R4, SRZ ;  /* 0x0000000000047805 */ /* 0x000fe2000001ff00 */
[----:B------:R-:W-:Y:S06]  /*0110*/  @P1 BRA `(.L_x_1) ;  /* 0x0000000000041947 */ /* 0x000fec0003800000 */
[----:B------:R1:W5:Y:S02]  /*0120*/  LDG.E.EL.64 R4, desc[UR4][R2.64] ;  /* 0x0000000402047981 */ /* 0x000364000c2e1b00 */
.L_x_1:
[----:B------:R-:W-:Y:S05]  /*0130*/  BSYNC B0 ;  /* 0x0000000000007941 */ /* 0x000fea0003800000 */
.L_x_0:
[----:B-----5:R-:W-:-:S04]  /*0140*/  SHF.R.U32.HI R15, RZ, 0x1d, R5 ;  /* 0x0000001dff0f7819 */ /* 0x020fc80000011605 */
[----:B------:R-:W-:-:S04]  /*0150*/  LOP3.LUT R15, R15, 0x4, RZ, 0xc0, !PT ;  /* 0x000000040f0f7812 */ /* 0x000fc800078ec0ff */
[----:B------:R-:W-:-:S05]  /*0160*/  IADD3 R15, P0, R4, R15, RZ ;  /* 0x0000000f040f7210 */ /* 0x000fca0007f1e0ff */
[----:B------:R-:W-:Y:S01]  /*0170*/  IMAD.X R16, RZ, RZ, R5, P0 ;  /* 0x000000ffff107224 */ /* 0x000fe200000e0605 */
[----:B------:R-:W-:-:S04]  /*0180*/  ISETP.GE.U32.AND P0, PT, R15, 0x4, PT ;  /* 0x000000040f00780c */ /* 0x000fc80003f06070 */
[----:B------:R-:W-:-:S04]  /*0190*/  ISETP.GE.U32.AND.EX P0, PT, R16, RZ, PT, P0 ;  /* 0x000000ff1000720c */ /* 0x000fc80003f06100 */
[----:B------:R-:W-:-:S13]  /*01a0*/  ISETP.GT.OR P0, PT, R9, 0xff, !P0 ;  /* 0x000000ff0900780c */ /* 0x000fda0004704670 */
[----:B------:R-:W-:Y:S05]  /*01b0*/  @P0 BRA `(.L_x_2) ;  /* 0x0000000000400947 */ /* 0x000fea0003800000 */
[----:B-1----:R-:W-:Y:S01]  /*01c0*/  MOV R2, 0x0 ;  /* 0x0000000000027802 */ /* 0x002fe20000000f00 */
[----:B------:R-:W-:Y:S01]  /*01d0*/  ULDC.64 UR6, c[0x4][0x18] ;  /* 0x0100060000067ab9 */ /* 0x000fe20000000a00 */
[----:B------:R-:W-:Y:S01]  /*01e0*/  ULDC.64 UR8, c[0x4][0x8] ;  /* 0x0100020000087ab9 */ /* 0x000fe20000000a00 */
[----:B------:R-:W-:Y:S01]  /*01f0*/  IMAD.U32 R4, RZ, RZ, UR6 ;  /* 0x00000006ff047e24 */ /* 0x000fe2000f8e00ff */
[----:B------:R-:W-:Y:S01]  /*0200*/  MOV R5, UR7 ;  /* 0x0000000700057c02 */ /* 0x000fe20008000f00 */
[----:B------:R-:W-:Y:S01]  /*0210*/  ULDC.64 UR6, c[0x4][0x10] ;  /* 0x0100040000067ab9 */ /* 0x000fe20000000a00 */
[----:B------:R-:W1:Y:S01]  /*0220*/  LDC.64 R2, c[0x4][R2] ;  /* 0x0100000002027b82 */ /* 0x000e620000000a00 */
[----:B------:R-:W-:Y:S01]  /*0230*/  IMAD.U32 R6, RZ, RZ, UR6 ;  /* 0x00000006ff067e24 */ /* 0x000fe2000f8e00ff */
[----:B------:R-:W-:Y:S01]  /*0240*/  MOV R11, UR9 ;  /* 0x00000009000b7c02 */ /* 0x000fe20008000f00 */
[----:B------:R-:W-:-:S07]  /*0250*/  IMAD.U32 R7, RZ, RZ, UR7 ;  /* 0x00000007ff077e24 */ /* 0x000fce000f8e00ff */
[----:B------:R-:W-:Y:S01]  /*0260*/  LEPC R20, `(.L_x_2) ;  /* 0x000000005014794e */ /* 0x000fe20000000000 */
[----:B------:R-:W-:Y:S02]  /*0270*/  IMAD.U32 R10, RZ, RZ, UR8 ;  /* 0x00000008ff0a7e24 */ /* 0x000fe4000f8e00ff */
[----:B------:R-:W-:Y:S02]  /*0280*/  IMAD.MOV.U32 R8, RZ, RZ, 0x22 ;  /* 0x00000022ff087424 */ /* 0x000fe400078e00ff */
[----:B------:R-:W-:Y:S02]  /*0290*/  IMAD.MOV.U32 R12, RZ, RZ, 0x1 ;  /* 0x00000001ff0c7424 */ /* 0x000fe400078e00ff */
[----:B------:R-:W-:-:S07]  /*02a0*/  IMAD.MOV.U32 R13, RZ, RZ, RZ ;  /* 0x000000ffff0d7224 */ /* 0x000fce00078e00ff */
[----:B01----:R-:W-:Y:S05]  /*02b0*/  CALL.ABS.NOINC R2 ;  /* 0x0000000002007343 */ /* 0x003fea0003c00000 */
.L_x_2:
[CC--:B-1----:R-:W-:Y:S01]  /*02c0*/  LEA.HI R2, R14.reuse, R9.reuse, RZ, 0x2 ;  /* 0x000000090e027211 */ /* 0x0c2fe200078f10ff */
[----:B------:R-:W-:Y:S05]  /*02d0*/  WARPSYNC.ALL ;  /* 0x0000000000007948 */ /* 0x000fea0003800000 */
[----:B------:R-:W-:Y:S01]  /*02e0*/  BAR.SYNC.DEFER_BLOCKING 0x0 ;  /* 0x0000000000007b1d */ /* 0x000fe20000010000 */
[----:B------:R-:W-:Y:S01]  /*02f0*/  LEA.HI R14, R14, R9, RZ, 0x6 ;  /* 0x000000090e0e7211 */ /* 0x000fe200078f30ff */
[----:B------:R-:W-:Y:S01]  /*0300*/  IMAD.MOV.U32 R8, RZ, RZ, RZ ;  /* 0x000000ffff087224 */ /* 0x000fe200078e00ff */
[----:B------:R-:W-:Y:S02]  /*0310*/  SHF.R.S32.HI R3, RZ, 0x2, R2 ;  /* 0x00000002ff037819 */ /* 0x000fe40000011402 */
[----:B------:R-:W-:-:S02]  /*0320*/  CS2R R12, SRZ ;  /* 0x00000000000c7805 */ /* 0x000fc4000001ff00 */
[----:B------:R-:W-:Y:S01]  /*0330*/  LOP3.LUT R11, R14, 0xffffffc0, RZ, 0xc0, !PT ;  /* 0xffffffc00e0b7812 */ /* 0x000fe200078ec0ff */
[----:B------:R-:W-:Y:S01]  /*0340*/  ULDC.64 UR6, c[0x0][0x218] ;  /* 0x0000860000067ab9 */ /* 0x000fe20000000a00 */
[----:B------:R-:W-:Y:S01]  /*0350*/  LEA.HI R2, R3, R3, RZ, 0x2 ;  /* 0x0000000303027211 */ /* 0x000fe200078f10ff */
[----:B------:R-:W-:-:S03]  /*0360*/  HFMA2.MMA R10, -RZ, RZ, 0, 0 ;  /* 0x00000000ff0a7435 */ /* 0x000fc600000001ff */
[----:B------:R-:W-:Y:S02]  /*0370*/  LOP3.LUT R4, R2, 0x3ffffffc, RZ, 0xc0, !PT ;  /* 0x3ffffffc02047812 */ /* 0x000fe400078ec0ff */
[C---:B------:R-:W-:Y:S02]  /*0380*/  LEA R2, P0, R15.reuse, UR6, 0x6 ;  /* 0x000000060f027c11 */ /* 0x040fe4000f8030ff */
[----:B------:R-:W-:Y:S02]  /*0390*/  IADD3 R4, R3, -R4, RZ ;  /* 0x8000000403047210 */ /* 0x000fe40007ffe0ff */
[----:B------:R-:W-:-:S03]  /*03a0*/  LEA.HI.X R3, R15, UR7, R16, 0x6, P0 ;  /* 0x000000070f037c11 */ /* 0x000fc600080f3410 */
[----:B------:R-:W-:-:S04]  /*03b0*/  IMAD.SHL.U32 R5, R4, 0x4, RZ ;  /* 0x0000000404057824 */ /* 0x000fc800078e00ff */
[----:B------:R-:W-:-:S04]  /*03c0*/  IMAD.WIDE R4, R5, 0x4, R2 ;  /* 0x0000000405047825 */ /* 0x000fc800078e0202 */
[----:B------:R-:W-:-:S05]  /*03d0*/  IMAD.WIDE R6, R11, 0x4, R4 ;  /* 0x000000040b067825 */ /* 0x000fca00078e0204 */
[----:B------:R-:W2:Y:S04]  /*03e0*/  @!P1 LDG.E.EL R8, desc[UR4][R6.64] ;  /* 0x0000000406089981 */ /* 0x000ea8000c2e1900 */
[----:B------:R-:W2:Y:S04]  /*03f0*/  @!P1 LDG.E.EL R13, desc[UR4][R6.64+0x4] ;  /* 0x00000404060d9981 */ /* 0x000ea8000c2e1900 */
[----:B------:R-:W3:Y:S04]  /*0400*/  @!P1 LDG.E.EL R10, desc[UR4][R6.64+0x8] ;  /* 0x00000804060a9981 */ /* 0x000ee8000c2e1900 */
[----:B------:R-:W4:Y:S01]  /*0410*/  @!P1 LDG.E.EL R12, desc[UR4][R6.64+0xc] ;  /* 0x00000c04060c9981 */ /* 0x000f22000c2e1900 */
[----:B------:R-:W-:-:S04]  /*0420*/  IMAD R5, R0, -0x10, R9 ;  /* 0xfffffff000057824 */ /* 0x000fc800078e0209 */
[----:B------:R-:W-:-:S04]  /*0430*/  IMAD.WIDE R2, R5, 0x4, R2 ;  /* 0x0000000405027825 */ /* 0x000fc800078e0202 */
[----:B------:R-:W-:Y:S02]  /*0440*/  IMAD.WIDE R4, R11, 0x4, R2 ;  /* 0x000000040b047825 */ /* 0x000fe400078e0202 */
[----:B------:R-:W1:Y:S02]  /*0450*/  LDC.64 R2, c[0x0][0x220] ;  /* 0x00008800ff027b82 */ /* 0x000e640000000a00 */
[----:B------:R-:W-:-:S06]  /*0460*/  IMAD.MOV.U32 R11, RZ, RZ, RZ ;  /* 0x000000ffff0b7224 */ /* 0x000fcc00078e00ff */
[----:B------:R-:W5:Y:S01]  /*0470*/  @!P1 LDG.E R11, desc[UR4][R4.64] ;  /* 0x00000004040b9981 */ /* 0x000f62000c1e1900 */
[----:B-1----:R-:W-:-:S04]  /*0480*/  IMAD.WIDE R2, R9, 0x4, R2 ;  /* 0x0000000409027825 */ /* 0x002fc800078e0202 */
[----:B--2---:R-:W-:-:S04]  /*0490*/  FADD R13, R13, R8 ;  /* 0x000000080d0d7221 */ /* 0x004fc80000000000 */
[----:B---3--:R-:W-:-:S04]  /*04a0*/  FADD R13, R13, R10 ;  /* 0x0000000a0d0d7221 */ /* 0x008fc80000000000 */
[----:B----4-:R-:W-:-:S05]  /*04b0*/  FADD R0, R13, R12 ;  /* 0x0000000c0d007221 */ /* 0x010fca0000000000 */
[C---:B------:R-:W-:Y:S02]  /*04c0*/  FSETP.GT.AND P0, PT, |R0|.reuse, 8.50705917302346158658e+37, PT ;  /* 0x7e8000000000780b */ /* 0x040fe40003f04200 */
[----:B------:R-:W-:-:S11]  /*04d0*/  FSETP.GEU.AND P2, PT, |R0|, 1.175494350822287508e-38, PT ;  /* 0x008000000000780b */ /* 0x000fd60003f4e200 */
[----:B------:R-:W-:Y:S01]  /*04e0*/  @P0 FMUL R0, R0, 0.25 ;  /* 0x3e80000000000820 */ /* 0x000fe20000400000 */
[----:B-----5:R-:W-:-:S03]  /*04f0*/  @P0 FMUL R11, R11, 0.25 ;  /* 0x3e8000000b0b0820 */ /* 0x020fc60000400000 */
[----:B------:R-:W-:Y:S01]  /*0500*/  @!P2 FMUL R0, R0, 16777216 ;  /* 0x4b8000000000a820 */ /* 0x000fe20000400000 */
[----:B------:R-:W-:-:S05]  /*0510*/  @!P2 FMUL R11, R11, 16777216 ;  /* 0x4b8000000b0ba820 */ /* 0x000fca0000400000 */
[----:B------:R-:W1:Y:S02]  /*0520*/  MUFU.RCP R0, R0 ;  /* 0x0000000000007308 */ /* 0x000e640000001000 */
[----:B-1----:R-:W-:Y:S01]  /*0530*/  FFMA R11, R0, -R11, RZ ;  /* 0x8000000b000b7223 */ /* 0x002fe200000000ff */
[----:B------:R-:W-:Y:S06]  /*0540*/  @P1 EXIT ;  /* 0x000000000000194d */ /* 0x000fec0003800000 */
[----:B------:R-:W-:Y:S01]  /*0550*/  STG.E desc[UR4][R2.64], R11 ;  /* 0x0000000b02007986 */ /* 0x000fe2000c101904 */
[----:B------:R-:W-:Y:S05]  /*0560*/  EXIT ;  /* 0x000000000000794d */ /* 0x000fea0003800000 */
.L_x_3:
[----:B------:R-:W-:-:S00]  /*0570*/  BRA `(.L_x_3) ;  /* 0xfffffffc00fc7947 */ /* 0x000fc0000383ffff */
[----:B------:R-:W-:-:S00]  /*0580*/  NOP ;  /* 0x0000000000007918 */ /* 0x000fc00000000000 */
[----:B------:R-:W-:-:S00]  /*0590*/  NOP ;  /* 0x0000000000007918 */ /* 0x000fc00000000000 */
[----:B------:R-:W-:-:S00]  /*05a0*/  NOP ;  /* 0x0000000000007918 */ /* 0x000fc00000000000 */
[----:B------:R-:W-:-:S00]  /*05b0*/  NOP ;  /* 0x0000000000007918 */ /* 0x000fc00000000000 */
[----:B------:R-:W-:-:S00]  /*05c0*/  NOP ;  /* 0x0000000000007918 */ /* 0x000fc00000000000 */
[----:B------:R-:W-:-:S00]  /*05d0*/  NOP ;  /* 0x0000000000007918 */ /* 0x000fc00000000000 */
[----:B------:R-:W-:-:S00]  /*05e0*/  NOP ;  /* 0x0000000000007918 */ /* 0x000fc00000000000 */
[----:B------:R-:W-:-:S00]  /*05f0*/  NOP ;  /* 0x0000000000007918 */ /* 0x000fc00000000000 */
.L_x_4:


//--------------------- .nv.global.init           --------------------------
	.section	.nv.global.init,"aw",@progbits
.nv.global.init:
	.type		assertFunc_0,@object
	.size		assertFunc_0,(assertMessage_0 - assertFunc_0)
assertFunc_0:
        /*0000*/ 	.byte	0x75, 0x6e, 0x6b, 0x6e, 0x6f, 0x77, 0x6e, 0x00
	.type		assertMessage_0,@object
	.size		assertMessage_0,(assertFile_0 - assertMessage_0)
assertMessage_0:
        /*0008*/ 	.byte	0x69, 0x6e, 0x64, 0x65, 0x78, 0x20, 0x6f, 0x75, 0x74, 0x20, 0x6f, 0x66, 0x20, 0x62, 0x6f, 0x75
        /*0018*/ 	.byte	0x6e, 0x64, 0x73, 0x3a, 0x20, 0x30, 0x20, 0x3c, 0x3d, 0x20, 0x74, 0x6d, 0x70, 0x34, 0x20, 0x3c
        /*0028*/ 	.byte	0x20, 0x34, 0x00
	.type		assertFile_0,@object
	.size		assertFile_0,(.L_1 - assertFile_0)
assertFile_0:
        /*002b*/ 	.byte	0x69, 0x6e, 0x64, 0x75, 0x63, 0x74, 0x6f, 0x72, 0x5f, 0x63, 0x61, 0x63, 0x68, 0x65, 0x2f, 0x6d
        /*003b*/ 	.byte	0x75, 0x2f, 0x63, 0x6d, 0x75, 0x33, 0x78, 0x72, 0x79, 0x34, 0x68, 0x75, 0x62, 0x69, 0x63, 0x36
        /*004b*/ 	.byte	0x72, 0x65, 0x78, 0x64, 0x34, 0x6c, 0x64, 0x35, 0x6a, 0x76, 0x61, 0x78, 0x71, 0x7a, 0x71, 0x78
        /*005b*/ 	.byte	0x37, 0x7a, 0x37, 0x64, 0x67, 0x63, 0x69, 0x6c, 0x6b, 0x64, 0x6e, 0x72, 0x7a, 0x6d, 0x74, 0x63
        /*006b*/ 	.byte	0x71, 0x6e, 0x34, 0x32, 0x77, 0x6d, 0x2e, 0x70, 0x79, 0x00
.L_1:


//--------------------- .nv.constant0.triton_poi_fused__softmax_index_mul_neg_1 --------------------------
	.section	.nv.constant0.triton_poi_fused__softmax_index_mul_neg_1,"a",@progbits
	.sectionflags	@""
	.align	4
.nv.constant0.triton_poi_fused__softmax_index_mul_neg_1:
	.zero		556


//--------------------- SYMBOLS --------------------------

	.type		__assertfail,@function
